//
// Generated by NVIDIA NVVM Compiler
//
// Compiler Build ID: CL-36424714
// Cuda compilation tools, release 13.0, V13.0.88
// Based on NVVM 20.0.0
//

.version 9.0
.target sm_100
.address_size 64

	// .globl	_Z11hello_worldv
.extern .func  (.param .b32 func_retval0) vprintf
(
	.param .b64 vprintf_param_0,
	.param .b64 vprintf_param_1
)
;
.global .align 1 .b8 $str[22] = {72, 101, 108, 108, 111, 32, 87, 111, 114, 108, 100, 32, 105, 110, 32, 67, 85, 68, 65, 33, 10};

.visible .entry _Z11hello_worldv()
{
	.reg .b32 	%r<3>;
	.reg .b64 	%rd<3>;

	mov.u64 	%rd1, $str;
	cvta.global.u64 	%rd2, %rd1;
	{ // callseq 0, 0
	.param .b64 param0;
	st.param.b64 	[param0], %rd2;
	.param .b64 param1;
	st.param.b64 	[param1], 0;
	.param .b32 retval0;
	call.uni (retval0), 
	vprintf, 
	(
	param0, 
	param1
	);
	ld.param.b32 	%r1, [retval0];
	} // callseq 0
	ret;

}


// ===== COMPILED SASS (sm_100) =====

	.target	sm_100

	.elftype	@"ET_EXEC"


//--------------------- .note.nv.tkinfo           --------------------------
	.section	.note.nv.tkinfo,"",@"SHT_NOTE"
	.sectionflags	@"SHF_NOTE_NV_TKINFO"
	.tkinfo
        /*0018*/ 	.word	0x00000002
        /*0030*/ 	.string	""
        /*0030*/ 	.string	"ptxas"
        /*0030*/ 	.string	"Cuda compilation tools, release 13.0, V13.0.88"
        /*0030*/ 	.string	"Build cuda_13.0.r13.0/compiler.36424714_0"
        /*0030*/ 	.string	"-arch sm_100 -m 64 "



//--------------------- .note.nv.cuinfo           --------------------------
	.section	.note.nv.cuinfo,"",@"SHT_NOTE"
	.sectionflags	@"SHF_NOTE_NV_CUINFO"
        /*0018*/ 	.short	0x0002
        /*001a*/ 	.short	0x0064
        /*001c*/ 	.short	0x0082
	.zero		2


//--------------------- .nv.info                  --------------------------
	.section	.nv.info,"",@"SHT_CUDA_INFO"
	.align	4


	//----- nvinfo : EIATTR_REGCOUNT
	.align		4
        /*0000*/ 	.byte	0x04, 0x2f
        /*0002*/ 	.short	(.L_2 - .L_1)
	.align		4
.L_1:
        /*0004*/ 	.word	index@(_Z11hello_worldv)
        /*0008*/ 	.word	0x00000018


	//----- nvinfo : EIATTR_FRAME_SIZE
	.align		4
.L_2:
        /*000c*/ 	.byte	0x04, 0x11
        /*000e*/ 	.short	(.L_4 - .L_3)
	.align		4
.L_3:
        /*0010*/ 	.word	index@(_Z11hello_worldv)
        /*0014*/ 	.word	0x00000000


	//----- nvinfo : EIATTR_MIN_STACK_SIZE
	.align		4
.L_4:
        /*0018*/ 	.byte	0x04, 0x12
        /*001a*/ 	.short	(.L_6 - .L_5)
	.align		4
.L_5:
        /*001c*/ 	.word	index@(_Z11hello_worldv)
        /*0020*/ 	.word	0x00000000
.L_6:


//--------------------- .nv.compat                --------------------------
	.section	.nv.compat,"",@"SHT_CUDA_COMPAT_INFO"
	.align	4
        /*0000*/ 	.byte	0x02, 0x09, 0x00, 0x00, 0x02, 0x02, 0x01, 0x00, 0x02, 0x05, 0x05, 0x00, 0x03, 0x07, 0x01, 0x01
        /*0010*/ 	.byte	0x02, 0x03, 0x00, 0x00, 0x02, 0x06, 0x01, 0x00, 0x04, 0x0b, 0x08, 0x00, 0x09, 0x00, 0x00, 0x00
        /*0020*/ 	.byte	0x00, 0x00, 0x00, 0x00


//--------------------- .nv.info._Z11hello_worldv --------------------------
	.section	.nv.info._Z11hello_worldv,"",@"SHT_CUDA_INFO"
	.sectionflags	@""
	.align	4


	//----- nvinfo : EIATTR_CUDA_API_VERSION
	.align		4
        /*0000*/ 	.byte	0x04, 0x37
        /*0002*/ 	.short	(.L_8 - .L_7)
.L_7:
        /*0004*/ 	.word	0x00000082


	//----- nvinfo : EIATTR_SPARSE_MMA_MASK
	.align		4
.L_8:
        /*0008*/ 	.byte	0x03, 0x50
        /*000a*/ 	.short	0x0000


	//----- nvinfo : EIATTR_MAXREG_COUNT
	.align		4
        /*000c*/ 	.byte	0x03, 0x1b
        /*000e*/ 	.short	0x00ff


	//----- nvinfo : EIATTR_EXTERNS
	.align		4
        /*0010*/ 	.byte	0x04, 0x0f
        /*0012*/ 	.short	(.L_10 - .L_9)


	//   ....[0]....
	.align		4
.L_9:
        /*0014*/ 	.word	index@(vprintf)


	//----- nvinfo : EIATTR_MERCURY_ISA_VERSION
	.align		4
.L_10:
        /*0018*/ 	.byte	0x03, 0x5f
        /*001a*/ 	.short	0x0101


	//----- nvinfo : EIATTR_VRC_CTA_INIT_COUNT
	.align		4
        /*001c*/ 	.byte	0x02, 0x4a
	.zero		1
	.zero		1


	//----- nvinfo : EIATTR_SYSCALL_OFFSETS
	.align		4
        /*0020*/ 	.byte	0x04, 0x46
        /*0022*/ 	.short	(.L_12 - .L_11)


	//   ....[0]....
.L_11:
        /*0024*/ 	.word	0x00000080


	//----- nvinfo : EIATTR_EXIT_INSTR_OFFSETS
	.align		4
.L_12:
        /*0028*/ 	.byte	0x04, 0x1c
        /*002a*/ 	.short	(.L_14 - .L_13)


	//   ....[0]....
.L_13:
        /*002c*/ 	.word	0x00000090


	//----- nvinfo : EIATTR_SW_WAR
	.align		4
.L_14:
        /*0030*/ 	.byte	0x04, 0x36
        /*0032*/ 	.short	(.L_16 - .L_15)
.L_15:
        /*0034*/ 	.word	0x00000008
.L_16:


//--------------------- .nv.callgraph             --------------------------
	.section	.nv.callgraph,"",@"SHT_CUDA_CALLGRAPH"
	.align	4
	.sectionentsize	8
	.align		4
        /*0000*/ 	.word	0x00000000
	.align		4
        /*0004*/ 	.word	0xffffffff
	.align		4
        /*0008*/ 	.word	index@(_Z11hello_worldv)
	.align		4
        /*000c*/ 	.word	index@(vprintf)
	.align		4
        /*0010*/ 	.word	0x00000000
	.align		4
        /*0014*/ 	.word	0xfffffffe
	.align		4
        /*0018*/ 	.word	0x00000000
	.align		4
        /*001c*/ 	.word	0xfffffffd
	.align		4
        /*0020*/ 	.word	0x00000000
	.align		4
        /*0024*/ 	.word	0xfffffffc


//--------------------- .nv.constant4             --------------------------
	.section	.nv.constant4,"a",@progbits
	.align	8
	.align		8
.nv.constant4:
        /*0000*/ 	.dword	vprintf
	.align		8
        /*0008*/ 	.dword	$str


//--------------------- .text._Z11hello_worldv    --------------------------
	.section	.text._Z11hello_worldv,"ax",@progbits
	.align	128
        .global         _Z11hello_worldv
        .type           _Z11hello_worldv,@function
        .size           _Z11hello_worldv,(.L_x_2 - _Z11hello_worldv)
        .other          _Z11hello_worldv,@"STO_CUDA_ENTRY STV_DEFAULT"
_Z11hello_worldv:
.text._Z11hello_worldv:
[----:B------:R-:W0:Y:S01]  /*0000*/  LDC R1, c[0x0][0x37c] ;  /* 0x0000df00ff017b82 */ /* 0x000e220000000800 */
[----:B------:R-:W-:Y:S01]  /*0010*/  MOV R0, 0x0 ;  /* 0x0000000000007802 */ /* 0x000fe20000000f00 */
[----:B------:R-:W1:Y:S01]  /*0020*/  LDCU.64 UR4, c[0x4][0x8] ;  /* 0x01000100ff0477ac */ /* 0x000e620008000a00 */
[----:B------:R-:W-:-:S05]  /*0030*/  CS2R R6, SRZ ;  /* 0x0000000000067805 */ /* 0x000fca000001ff00 */
[----:B------:R2:W3:Y:S01]  /*0040*/  LDC.64 R2, c[0x4][R0] ;  /* 0x0100000000027b82 */ /* 0x0004e20000000a00 */
[----:B-1----:R-:W-:Y:S02]  /*0050*/  IMAD.U32 R4, RZ, RZ, UR4 ;  /* 0x00000004ff047e24 */ /* 0x002fe4000f8e00ff */
[----:B--2---:R-:W-:-:S07]  /*0060*/  IMAD.U32 R5, RZ, RZ, UR5 ;  /* 0x00000005ff057e24 */ /* 0x004fce000f8e00ff */
[----:B------:R-:W-:-:S07]  /*0070*/  LEPC R20, `(.L_x_0) ;  /* 0x000000001014794e */ /* 0x000fce0000000000 */
[----:B0--3--:R-:W-:Y:S05]  /*0080*/  CALL.ABS.NOINC R2 ;  /* 0x0000000002007343 */ /* 0x009fea0003c00000 */
.L_x_0:
[----:B------:R-:W-:Y:S05]  /*0090*/  EXIT ;  /* 0x000000000000794d */ /* 0x000fea0003800000 */
.L_x_1:
[----:B------:R-:W-:-:S00]  /*00a0*/  BRA `(.L_x_1) ;  /* 0xfffffffc00fc7947 */ /* 0x000fc0000383ffff */
[----:B------:R-:W-:-:S00]  /*00b0*/  NOP ;  /* 0x0000000000007918 */ /* 0x000fc00000000000 */
        /* <DEDUP_REMOVED lines=12> */
.L_x_2:


//--------------------- .nv.global.init           --------------------------
	.section	.nv.global.init,"aw",@progbits
.nv.global.init:
	.type		$str,@object
	.size		$str,(.L_0 - $str)
$str:
        /*0000*/ 	.byte	0x48, 0x65, 0x6c, 0x6c, 0x6f, 0x20, 0x57, 0x6f, 0x72, 0x6c, 0x64, 0x20, 0x69, 0x6e, 0x20, 0x43
        /*0010*/ 	.byte	0x55, 0x44, 0x41, 0x21, 0x0a, 0x00
.L_0:


//--------------------- .nv.shared.reserved.0     --------------------------
	.section	.nv.shared.reserved.0,"aw",@nobits
	.weak		__nv_reservedSMEM_offset_0_alias
	.size		__nv_reservedSMEM_offset_0_alias, 0, 64
	.other		__nv_reservedSMEM_offset_0_alias,@"STO_CUDA_RESERVED_SHARED STV_DEFAULT"
__nv_reservedSMEM_offset_0_alias:
	.zero		0
	.zero		64


//--------------------- .nv.constant0._Z11hello_worldv --------------------------
	.section	.nv.constant0._Z11hello_worldv,"a",@progbits
	.sectionflags	@""
	.align	4
.nv.constant0._Z11hello_worldv:
	.zero		896


//--------------------- SYMBOLS --------------------------

	.type		.nv.reservedSmem.offset0,@object
	.size		.nv.reservedSmem.offset0,0x4
	.type		vprintf,@function
